//
// Generated by NVIDIA NVVM Compiler
//
// Compiler Build ID: CL-36424714
// Cuda compilation tools, release 13.0, V13.0.88
// Based on NVVM 20.0.0
//

.version 9.0
.target sm_100
.address_size 64

	// .globl	_Z9histogramiPiS_

.visible .entry _Z9histogramiPiS_(
	.param .u32 _Z9histogramiPiS__param_0,
	.param .u64 .ptr .align 1 _Z9histogramiPiS__param_1,
	.param .u64 .ptr .align 1 _Z9histogramiPiS__param_2
)
{
	.reg .pred 	%p<2>;
	.reg .b32 	%r<8>;
	.reg .b64 	%rd<9>;

	ld.param.u32 	%r2, [_Z9histogramiPiS__param_0];
	ld.param.u64 	%rd1, [_Z9histogramiPiS__param_1];
	ld.param.u64 	%rd2, [_Z9histogramiPiS__param_2];
	mov.u32 	%r3, %tid.x;
	mov.u32 	%r4, %ntid.x;
	mov.u32 	%r5, %ctaid.x;
	mad.lo.s32 	%r1, %r4, %r5, %r3;
	setp.ge.s32 	%p1, %r1, %r2;
	@%p1 bra 	$L__BB0_2;
	cvta.to.global.u64 	%rd3, %rd1;
	cvta.to.global.u64 	%rd4, %rd2;
	mul.wide.s32 	%rd5, %r1, 4;
	add.s64 	%rd6, %rd3, %rd5;
	ld.global.u32 	%r6, [%rd6];
	mul.wide.s32 	%rd7, %r6, 4;
	add.s64 	%rd8, %rd4, %rd7;
	atom.global.add.u32 	%r7, [%rd8], 1;
$L__BB0_2:
	ret;

}


// ===== COMPILED SASS (sm_100) =====

	.target	sm_100

	.elftype	@"ET_EXEC"


//--------------------- .note.nv.tkinfo           --------------------------
	.section	.note.nv.tkinfo,"",@"SHT_NOTE"
	.sectionflags	@"SHF_NOTE_NV_TKINFO"
	.tkinfo
        /*0018*/ 	.word	0x00000002
        /*0030*/ 	.string	""
        /*0030*/ 	.string	"ptxas"
        /*0030*/ 	.string	"Cuda compilation tools, release 13.0, V13.0.88"
        /*0030*/ 	.string	"Build cuda_13.0.r13.0/compiler.36424714_0"
        /*0030*/ 	.string	"-arch sm_100 -m 64 "



//--------------------- .note.nv.cuinfo           --------------------------
	.section	.note.nv.cuinfo,"",@"SHT_NOTE"
	.sectionflags	@"SHF_NOTE_NV_CUINFO"
        /*0018*/ 	.short	0x0002
        /*001a*/ 	.short	0x0064
        /*001c*/ 	.short	0x0082
	.zero		2


//--------------------- .nv.info                  --------------------------
	.section	.nv.info,"",@"SHT_CUDA_INFO"
	.align	4


	//----- nvinfo : EIATTR_REGCOUNT
	.align		4
        /*0000*/ 	.byte	0x04, 0x2f
        /*0002*/ 	.short	(.L_1 - .L_0)
	.align		4
.L_0:
        /*0004*/ 	.word	index@(_Z9histogramiPiS_)
        /*0008*/ 	.word	0x0000000a


	//----- nvinfo : EIATTR_FRAME_SIZE
	.align		4
.L_1:
        /*000c*/ 	.byte	0x04, 0x11
        /*000e*/ 	.short	(.L_3 - .L_2)
	.align		4
.L_2:
        /*0010*/ 	.word	index@(_Z9histogramiPiS_)
        /*0014*/ 	.word	0x00000000


	//----- nvinfo : EIATTR_MIN_STACK_SIZE
	.align		4
.L_3:
        /*0018*/ 	.byte	0x04, 0x12
        /*001a*/ 	.short	(.L_5 - .L_4)
	.align		4
.L_4:
        /*001c*/ 	.word	index@(_Z9histogramiPiS_)
        /*0020*/ 	.word	0x00000000
.L_5:


//--------------------- .nv.compat                --------------------------
	.section	.nv.compat,"",@"SHT_CUDA_COMPAT_INFO"
	.align	4
        /*0000*/ 	.byte	0x02, 0x09, 0x00, 0x00, 0x02, 0x02, 0x01, 0x00, 0x02, 0x05, 0x05, 0x00, 0x03, 0x07, 0x01, 0x01
        /*0010*/ 	.byte	0x02, 0x03, 0x00, 0x00, 0x02, 0x06, 0x01, 0x00, 0x04, 0x0b, 0x08, 0x00, 0x09, 0x00, 0x00, 0x00
        /*0020*/ 	.byte	0x00, 0x00, 0x00, 0x00


//--------------------- .nv.info._Z9histogramiPiS_ --------------------------
	.section	.nv.info._Z9histogramiPiS_,"",@"SHT_CUDA_INFO"
	.sectionflags	@""
	.align	4


	//----- nvinfo : EIATTR_CUDA_API_VERSION
	.align		4
        /*0000*/ 	.byte	0x04, 0x37
        /*0002*/ 	.short	(.L_7 - .L_6)
.L_6:
        /*0004*/ 	.word	0x00000082


	//----- nvinfo : EIATTR_KPARAM_INFO
	.align		4
.L_7:
        /*0008*/ 	.byte	0x04, 0x17
        /*000a*/ 	.short	(.L_9 - .L_8)
.L_8:
        /*000c*/ 	.word	0x00000000
        /*0010*/ 	.short	0x0002
        /*0012*/ 	.short	0x0010
        /*0014*/ 	.byte	0x00, 0xf5, 0x21, 0x00


	//----- nvinfo : EIATTR_KPARAM_INFO
	.align		4
.L_9:
        /*0018*/ 	.byte	0x04, 0x17
        /*001a*/ 	.short	(.L_11 - .L_10)
.L_10:
        /*001c*/ 	.word	0x00000000
        /*0020*/ 	.short	0x0001
        /*0022*/ 	.short	0x0008
        /*0024*/ 	.byte	0x00, 0xf5, 0x21, 0x00


	//----- nvinfo : EIATTR_KPARAM_INFO
	.align		4
.L_11:
        /*0028*/ 	.byte	0x04, 0x17
        /*002a*/ 	.short	(.L_13 - .L_12)
.L_12:
        /*002c*/ 	.word	0x00000000
        /*0030*/ 	.short	0x0000
        /*0032*/ 	.short	0x0000
        /*0034*/ 	.byte	0x00, 0xf0, 0x11, 0x00


	//----- nvinfo : EIATTR_SPARSE_MMA_MASK
	.align		4
.L_13:
        /*0038*/ 	.byte	0x03, 0x50
        /*003a*/ 	.short	0x0000


	//----- nvinfo : EIATTR_MAXREG_COUNT
	.align		4
        /*003c*/ 	.byte	0x03, 0x1b
        /*003e*/ 	.short	0x00ff


	//----- nvinfo : EIATTR_MERCURY_ISA_VERSION
	.align		4
        /*0040*/ 	.byte	0x03, 0x5f
        /*0042*/ 	.short	0x0101


	//----- nvinfo : EIATTR_VRC_CTA_INIT_COUNT
	.align		4
        /*0044*/ 	.byte	0x02, 0x4a
	.zero		1
	.zero		1


	//----- nvinfo : EIATTR_EXIT_INSTR_OFFSETS
	.align		4
        /*0048*/ 	.byte	0x04, 0x1c
        /*004a*/ 	.short	(.L_15 - .L_14)


	//   ....[0]....
.L_14:
        /*004c*/ 	.word	0x00000070


	//   ....[1]....
        /*0050*/ 	.word	0x00000100


	//----- nvinfo : EIATTR_CBANK_PARAM_SIZE
	.align		4
.L_15:
        /*0054*/ 	.byte	0x03, 0x19
        /*0056*/ 	.short	0x0018


	//----- nvinfo : EIATTR_PARAM_CBANK
	.align		4
        /*0058*/ 	.byte	0x04, 0x0a
        /*005a*/ 	.short	(.L_17 - .L_16)
	.align		4
.L_16:
        /*005c*/ 	.word	index@(.nv.constant0._Z9histogramiPiS_)
        /*0060*/ 	.short	0x0380
        /*0062*/ 	.short	0x0018


	//----- nvinfo : EIATTR_SW_WAR
	.align		4
.L_17:
        /*0064*/ 	.byte	0x04, 0x36
        /*0066*/ 	.short	(.L_19 - .L_18)
.L_18:
        /*0068*/ 	.word	0x00000008
.L_19:


//--------------------- .nv.callgraph             --------------------------
	.section	.nv.callgraph,"",@"SHT_CUDA_CALLGRAPH"
	.align	4
	.sectionentsize	8
	.align		4
        /*0000*/ 	.word	0x00000000
	.align		4
        /*0004*/ 	.word	0xffffffff
	.align		4
        /*0008*/ 	.word	0x00000000
	.align		4
        /*000c*/ 	.word	0xfffffffe
	.align		4
        /*0010*/ 	.word	0x00000000
	.align		4
        /*0014*/ 	.word	0xfffffffd
	.align		4
        /*0018*/ 	.word	0x00000000
	.align		4
        /*001c*/ 	.word	0xfffffffc


//--------------------- .text._Z9histogramiPiS_   --------------------------
	.section	.text._Z9histogramiPiS_,"ax",@progbits
	.align	128
        .global         _Z9histogramiPiS_
        .type           _Z9histogramiPiS_,@function
        .size           _Z9histogramiPiS_,(.L_x_1 - _Z9histogramiPiS_)
        .other          _Z9histogramiPiS_,@"STO_CUDA_ENTRY STV_DEFAULT"
_Z9histogramiPiS_:
.text._Z9histogramiPiS_:
[----:B------:R-:W-:Y:S01]  /*0000*/  LDC R1, c[0x0][0x37c] ;  /* 0x0000df00ff017b82 */ /* 0x000fe20000000800 */
[----:B------:R-:W0:Y:S01]  /*0010*/  S2R R5, SR_TID.X ;  /* 0x0000000000057919 */ /* 0x000e220000002100 */
[----:B------:R-:W0:Y:S01]  /*0020*/  LDCU UR4, c[0x0][0x360] ;  /* 0x00006c00ff0477ac */ /* 0x000e220008000800 */
[----:B------:R-:W0:Y:S01]  /*0030*/  S2R R0, SR_CTAID.X ;  /* 0x0000000000007919 */ /* 0x000e220000002500 */
[----:B------:R-:W1:Y:S01]  /*0040*/  LDCU UR5, c[0x0][0x380] ;  /* 0x00007000ff0577ac */ /* 0x000e620008000800 */
[----:B0-----:R-:W-:-:S05]  /*0050*/  IMAD R5, R0, UR4, R5 ;  /* 0x0000000400057c24 */ /* 0x001fca000f8e0205 */
[----:B-1----:R-:W-:-:S13]  /*0060*/  ISETP.GE.AND P0, PT, R5, UR5, PT ;  /* 0x0000000505007c0c */ /* 0x002fda000bf06270 */
[----:B------:R-:W-:Y:S05]  /*0070*/  @P0 EXIT ;  /* 0x000000000000094d */ /* 0x000fea0003800000 */
[----:B------:R-:W0:Y:S01]  /*0080*/  LDC.64 R2, c[0x0][0x388] ;  /* 0x0000e200ff027b82 */ /* 0x000e220000000a00 */
[----:B------:R-:W1:Y:S01]  /*0090*/  LDCU.64 UR4, c[0x0][0x358] ;  /* 0x00006b00ff0477ac */ /* 0x000e620008000a00 */
[----:B0-----:R-:W-:-:S06]  /*00a0*/  IMAD.WIDE R2, R5, 0x4, R2 ;  /* 0x0000000405027825 */ /* 0x001fcc00078e0202 */
[----:B------:R-:W0:Y:S01]  /*00b0*/  LDC.64 R4, c[0x0][0x390] ;  /* 0x0000e400ff047b82 */ /* 0x000e220000000a00 */
[----:B-1----:R-:W0:Y:S01]  /*00c0*/  LDG.E R3, desc[UR4][R2.64] ;  /* 0x0000000402037981 */ /* 0x002e22000c1e1900 */
[----:B------:R-:W-:Y:S02]  /*00d0*/  HFMA2 R7, -RZ, RZ, 0, 5.9604644775390625e-08 ;  /* 0x00000001ff077431 */ /* 0x000fe400000001ff */
[----:B0-----:R-:W-:-:S05]  /*00e0*/  IMAD.WIDE R4, R3, 0x4, R4 ;  /* 0x0000000403047825 */ /* 0x001fca00078e0204 */
[----:B------:R-:W-:Y:S01]  /*00f0*/  REDG.E.ADD.STRONG.GPU desc[UR4][R4.64], R7 ;  /* 0x000000070400798e */ /* 0x000fe2000c12e104 */
[----:B------:R-:W-:Y:S05]  /*0100*/  EXIT ;  /* 0x000000000000794d */ /* 0x000fea0003800000 */
.L_x_0:
[----:B------:R-:W-:-:S00]  /*0110*/  BRA `(.L_x_0) ;  /* 0xfffffffc00fc7947 */ /* 0x000fc0000383ffff */
[----:B------:R-:W-:-:S00]  /*0120*/  NOP ;  /* 0x0000000000007918 */ /* 0x000fc00000000000 */
        /* <DEDUP_REMOVED lines=13> */
.L_x_1:


//--------------------- .nv.shared.reserved.0     --------------------------
	.section	.nv.shared.reserved.0,"aw",@nobits
	.weak		__nv_reservedSMEM_offset_0_alias
	.size		__nv_reservedSMEM_offset_0_alias, 0, 64
	.other		__nv_reservedSMEM_offset_0_alias,@"STO_CUDA_RESERVED_SHARED STV_DEFAULT"
__nv_reservedSMEM_offset_0_alias:
	.zero		0
	.zero		64


//--------------------- .nv.constant0._Z9histogramiPiS_ --------------------------
	.section	.nv.constant0._Z9histogramiPiS_,"a",@progbits
	.sectionflags	@""
	.align	4
.nv.constant0._Z9histogramiPiS_:
	.zero		920


//--------------------- SYMBOLS --------------------------

	.type		.nv.reservedSmem.offset0,@object
	.size		.nv.reservedSmem.offset0,0x4
